	.headerflags	@"EF_CUDA_TEXMODE_UNIFIED EF_CUDA_64BIT_ADDRESS EF_CUDA_ACCELERATORS EF_CUDA_SM90 EF_CUDA_VIRTUAL_SM(EF_CUDA_SM90)"
	.elftype	@"ET_EXEC"


//--------------------- .nv.info                  --------------------------
	.section	.nv.info,"",@"SHT_CUDA_INFO"
	.align	4


	//----- nvinfo : EIATTR_REGCOUNT
	.align		4
        /*0000*/ 	.byte	0x04, 0x2f
        /*0002*/ 	.short	(.L_1 - .L_0)
	.align		4
.L_0:
        /*0004*/ 	.word	index@(triton_per_fused_mean_mul_sigmoid_32)
        /*0008*/ 	.word	0x00000017


	//----- nvinfo : EIATTR_MIN_STACK_SIZE
	.align		4
.L_1:
        /*000c*/ 	.byte	0x04, 0x12
        /*000e*/ 	.short	(.L_3 - .L_2)
	.align		4
.L_2:
        /*0010*/ 	.word	index@(triton_per_fused_mean_mul_sigmoid_32)
        /*0014*/ 	.word	0x00000000


	//----- nvinfo : EIATTR_FRAME_SIZE
	.align		4
.L_3:
        /*0018*/ 	.byte	0x04, 0x11
        /*001a*/ 	.short	(.L_5 - .L_4)
	.align		4
.L_4:
        /*001c*/ 	.word	index@(triton_per_fused_mean_mul_sigmoid_32)
        /*0020*/ 	.word	0x00000000


	//----- nvinfo : EIATTR_MIN_STACK_SIZE
	.align		4
.L_5:
        /*0024*/ 	.byte	0x04, 0x12
        /*0026*/ 	.short	(.L_7 - .L_6)
	.align		4
.L_6:
        /*0028*/ 	.word	index@(triton_per_fused_mean_mul_sigmoid_32)
        /*002c*/ 	.word	0x00000000
.L_7:


//--------------------- .nv.info.triton_per_fused_mean_mul_sigmoid_32 --------------------------
	.section	.nv.info.triton_per_fused_mean_mul_sigmoid_32,"",@"SHT_CUDA_INFO"
	.sectionflags	@""
	.align	4


	//----- nvinfo : EIATTR_CUDA_API_VERSION
	.align		4
        /*0000*/ 	.byte	0x04, 0x37
        /*0002*/ 	.short	(.L_9 - .L_8)
.L_8:
        /*0004*/ 	.word	0x0000007c


	//----- nvinfo : EIATTR_KPARAM_INFO
	.align		4
.L_9:
        /*0008*/ 	.byte	0x04, 0x17
        /*000a*/ 	.short	(.L_11 - .L_10)
.L_10:
        /*000c*/ 	.word	0x00000000
        /*0010*/ 	.short	0x0003
        /*0012*/ 	.short	0x0014
        /*0014*/ 	.byte	0x00, 0xf0, 0x11, 0x00


	//----- nvinfo : EIATTR_KPARAM_INFO
	.align		4
.L_11:
        /*0018*/ 	.byte	0x04, 0x17
        /*001a*/ 	.short	(.L_13 - .L_12)
.L_12:
        /*001c*/ 	.word	0x00000000
        /*0020*/ 	.short	0x0002
        /*0022*/ 	.short	0x0010
        /*0024*/ 	.byte	0x00, 0xf0, 0x11, 0x00


	//----- nvinfo : EIATTR_KPARAM_INFO
	.align		4
.L_13:
        /*0028*/ 	.byte	0x04, 0x17
        /*002a*/ 	.short	(.L_15 - .L_14)
.L_14:
        /*002c*/ 	.word	0x00000000
        /*0030*/ 	.short	0x0001
        /*0032*/ 	.short	0x0008
        /*0034*/ 	.byte	0x00, 0xf4, 0x21, 0x00


	//----- nvinfo : EIATTR_KPARAM_INFO
	.align		4
.L_15:
        /*0038*/ 	.byte	0x04, 0x17
        /*003a*/ 	.short	(.L_17 - .L_16)
.L_16:
        /*003c*/ 	.word	0x00000000
        /*0040*/ 	.short	0x0000
        /*0042*/ 	.short	0x0000
        /*0044*/ 	.byte	0x00, 0xf4, 0x21, 0x00


	//----- nvinfo : EIATTR_SPARSE_MMA_MASK
	.align		4
.L_17:
        /*0048*/ 	.byte	0x03, 0x50
        /*004a*/ 	.short	0x0000


	//----- nvinfo : EIATTR_MAXREG_COUNT
	.align		4
        /*004c*/ 	.byte	0x03, 0x1b
        /*004e*/ 	.short	0x00ff


	//----- nvinfo : EIATTR_COOP_GROUP_MASK_REGIDS
	.align		4
        /*0050*/ 	.byte	0x04, 0x29
        /*0052*/ 	.short	(.L_19 - .L_18)


	//   ....[0]....
.L_18:
        /*0054*/ 	.word	0xffffffff


	//   ....[1]....
        /*0058*/ 	.word	0xffffffff


	//   ....[2]....
        /*005c*/ 	.word	0xffffffff


	//   ....[3]....
        /*0060*/ 	.word	0xffffffff


	//   ....[4]....
        /*0064*/ 	.word	0xffffffff


	//   ....[5]....
        /*0068*/ 	.word	0xffffffff


	//   ....[6]....
        /*006c*/ 	.word	0xffffffff


	//   ....[7]....
        /*0070*/ 	.word	0xffffffff


	//   ....[8]....
        /*0074*/ 	.word	0xffffffff


	//   ....[9]....
        /*0078*/ 	.word	0xffffffff


	//----- nvinfo : EIATTR_COOP_GROUP_INSTR_OFFSETS
	.align		4
.L_19:
        /*007c*/ 	.byte	0x04, 0x28
        /*007e*/ 	.short	(.L_21 - .L_20)


	//   ....[0]....
.L_20:
        /*0080*/ 	.word	0x000004f0


	//   ....[1]....
        /*0084*/ 	.word	0x00000530


	//   ....[2]....
        /*0088*/ 	.word	0x00000570


	//   ....[3]....
        /*008c*/ 	.word	0x000005a0


	//   ....[4]....
        /*0090*/ 	.word	0x000005e0


	//   ....[5]....
        /*0094*/ 	.word	0x00000600


	//   ....[6]....
        /*0098*/ 	.word	0x00000630


	//   ....[7]....
        /*009c*/ 	.word	0x00000660


	//   ....[8]....
        /*00a0*/ 	.word	0x00000770


	//   ....[9]....
        /*00a4*/ 	.word	0x000007b0


	//----- nvinfo : EIATTR_EXIT_INSTR_OFFSETS
	.align		4
.L_21:
        /*00a8*/ 	.byte	0x04, 0x1c
        /*00aa*/ 	.short	(.L_23 - .L_22)


	//   ....[0]....
.L_22:
        /*00ac*/ 	.word	0x000008d0


	//   ....[1]....
        /*00b0*/ 	.word	0x00000900


	//----- nvinfo : EIATTR_REQNTID
	.align		4
.L_23:
        /*00b4*/ 	.byte	0x04, 0x10
        /*00b6*/ 	.short	(.L_25 - .L_24)
.L_24:
        /*00b8*/ 	.word	0x00000080
        /*00bc*/ 	.word	0x00000001
        /*00c0*/ 	.word	0x00000001


	//----- nvinfo : EIATTR_CBANK_PARAM_SIZE
	.align		4
.L_25:
        /*00c4*/ 	.byte	0x03, 0x19
        /*00c6*/ 	.short	0x0018


	//----- nvinfo : EIATTR_PARAM_CBANK
	.align		4
        /*00c8*/ 	.byte	0x04, 0x0a
        /*00ca*/ 	.short	(.L_27 - .L_26)
	.align		4
.L_26:
        /*00cc*/ 	.word	index@(.nv.constant0.triton_per_fused_mean_mul_sigmoid_32)
        /*00d0*/ 	.short	0x0210
        /*00d2*/ 	.short	0x0018


	//----- nvinfo : EIATTR_SW_WAR
	.align		4
.L_27:
        /*00d4*/ 	.byte	0x04, 0x36
        /*00d6*/ 	.short	(.L_29 - .L_28)
.L_28:
        /*00d8*/ 	.word	0x00000008
.L_29:


//--------------------- .nv.callgraph             --------------------------
	.section	.nv.callgraph,"",@"SHT_CUDA_CALLGRAPH"
	.align	4
	.sectionentsize	8
	.align		4
        /*0000*/ 	.word	0x00000000
	.align		4
        /*0004*/ 	.word	0xffffffff
	.align		4
        /*0008*/ 	.word	0x00000000
	.align		4
        /*000c*/ 	.word	0xfffffffe
	.align		4
        /*0010*/ 	.word	0x00000000
	.align		4
        /*0014*/ 	.word	0xfffffffd
	.align		4
        /*0018*/ 	.word	0x00000000
	.align		4
        /*001c*/ 	.word	0xfffffffc


//--------------------- .text.triton_per_fused_mean_mul_sigmoid_32 --------------------------
	.section	.text.triton_per_fused_mean_mul_sigmoid_32,"ax",@progbits
	.sectionflags	@"SHF_BARRIERS=1"
	.align	128
        .global         triton_per_fused_mean_mul_sigmoid_32
        .type           triton_per_fused_mean_mul_sigmoid_32,@function
        .size           triton_per_fused_mean_mul_sigmoid_32,(.L_x_1 - triton_per_fused_mean_mul_sigmoid_32)
        .other          triton_per_fused_mean_mul_sigmoid_32,@"STO_CUDA_ENTRY STV_DEFAULT"
triton_per_fused_mean_mul_sigmoid_32:
.text.triton_per_fused_mean_mul_sigmoid_32:
[----:B------:R-:W0:Y:S02]  /*0000*/  LDC R1, c[0x0][0x28] ;  /* 0x00000a00ff017b82 */ /* 0x000e240000000800 */
[----:B------:R-:W1:Y:S01]  /*0010*/  S2R R0, SR_CTAID.X ;  /* 0x0000000000007919 */ /* 0x000e620000002500 */
[----:B------:R-:W2:Y:S01]  /*0020*/  LDC.64 R6, c[0x0][0x218] ;  /* 0x00008600ff067b82 */ /* 0x000ea20000000a00 */
[----:B------:R-:W-:Y:S01]  /*0030*/  ULDC.64 UR6, c[0x0][0x208] ;  /* 0x0000820000067ab9 */ /* 0x000fe20000000a00 */
[----:B------:R-:W3:Y:S01]  /*0040*/  S2R R3, SR_TID.X ;  /* 0x0000000000037919 */ /* 0x000ee20000002100 */
[----:B-1----:R-:W-:Y:S02]  /*0050*/  SHF.L.U32 R0, R0, 0x5, RZ ;  /* 0x0000000500007819 */ /* 0x002fe400000006ff */
[----:B---3--:R-:W-:Y:S02]  /*0060*/  SHF.L.U32 R9, R3, 0x2, RZ ;  /* 0x0000000203097819 */ /* 0x008fe400000006ff */
[----:B------:R-:W-:Y:S02]  /*0070*/  SHF.R.U32.HI R10, RZ, 0x3, R3 ;  /* 0x00000003ff0a7819 */ /* 0x000fe40000011603 */
[----:B------:R-:W-:-:S04]  /*0080*/  LOP3.LUT R4, R0, 0x1c, R9, 0xf8, !PT ;  /* 0x0000001c00047812 */ /* 0x000fc800078ef809 */
[C---:B------:R-:W-:Y:S01]  /*0090*/  ISETP.GE.AND P0, PT, R4.reuse, 0x1200, PT ;  /* 0x000012000400780c */ /* 0x040fe20003f06270 */
[----:B------:R-:W-:-:S05]  /*00a0*/  IMAD.HI R5, R4, 0x38e38e39, RZ ;  /* 0x38e38e3904057827 */ /* 0x000fca00078e02ff */
[----:B------:R-:W-:-:S04]  /*00b0*/  SHF.R.U32.HI R8, RZ, 0x1f, R5 ;  /* 0x0000001fff087819 */ /* 0x000fc80000011605 */
[----:B------:R-:W-:Y:S02]  /*00c0*/  LEA.HI.SX32 R11, R5, R8, 0x18 ;  /* 0x00000008050b7211 */ /* 0x000fe400078fc2ff */
[----:B------:R-:W-:-:S03]  /*00d0*/  SGXT.U32 R5, R10, 0x4 ;  /* 0x000000040a05781a */ /* 0x000fc60000000000 */
[----:B------:R-:W-:-:S04]  /*00e0*/  IMAD R8, R11, -0x480, R4 ;  /* 0xfffffb800b087824 */ /* 0x000fc800078e0204 */
[----:B------:R-:W-:Y:S01]  /*00f0*/  IMAD R8, R5, 0x480, R8 ;  /* 0x0000048005087824 */ /* 0x000fe200078e0208 */
[----:B------:R-:W-:-:S03]  /*0100*/  CS2R R4, SRZ ;  /* 0x0000000000047805 */ /* 0x000fc6000001ff00 */
[----:B------:R-:W-:-:S04]  /*0110*/  IMAD R11, R11, 0x4800, R8 ;  /* 0x000048000b0b7824 */ /* 0x000fc800078e0208 */
[----:B--2---:R-:W-:Y:S01]  /*0120*/  IMAD.WIDE R10, R11, 0x4, R6 ;  /* 0x000000040b0a7825 */ /* 0x004fe200078e0206 */
[----:B------:R-:W-:-:S06]  /*0130*/  CS2R R6, SRZ ;  /* 0x0000000000067805 */ /* 0x000fcc000001ff00 */
[----:B------:R-:W2:Y:S01]  /*0140*/  @!P0 LDG.E.128 R4, desc[UR6][R10.64] ;  /* 0x000000060a048981 */ /* 0x000ea2000c1e1d00 */
[----:B------:R-:W-:Y:S01]  /*0150*/  HFMA2.MMA R17, -RZ, RZ, 1.625, 0 ;  /* 0x3e800000ff117435 */ /* 0x000fe200000001ff */
[----:B------:R-:W1:Y:S01]  /*0160*/  S2UR UR5, SR_CgaCtaId ;  /* 0x00000000000579c3 */ /* 0x000e620000008800 */
[----:B------:R-:W-:Y:S02]  /*0170*/  UMOV UR4, 0x400 ;  /* 0x0000040000047882 */ /* 0x000fe40000000000 */
[----:B-1----:R-:W-:Y:S01]  /*0180*/  UPRMT UR4, UR5, 0x654, UR4 ;  /* 0x0000065405047896 */ /* 0x002fe20008000004 */
[----:B--2---:R-:W-:Y:S02]  /*0190*/  SEL R4, R4, RZ, !P0 ;  /* 0x000000ff04047207 */ /* 0x004fe40004000000 */
[----:B------:R-:W-:Y:S02]  /*01a0*/  SEL R5, R5, RZ, !P0 ;  /* 0x000000ff05057207 */ /* 0x000fe40004000000 */
[----:B------:R-:W-:Y:S01]  /*01b0*/  SEL R6, R6, RZ, !P0 ;  /* 0x000000ff06067207 */ /* 0x000fe20004000000 */
[----:B------:R-:W-:Y:S01]  /*01c0*/  FADD R8, RZ, -R4 ;  /* 0x80000004ff087221 */ /* 0x000fe20000000000 */
[----:B------:R-:W-:-:S03]  /*01d0*/  SEL R7, R7, RZ, !P0 ;  /* 0x000000ff07077207 */ /* 0x000fc60004000000 */
[----:B------:R-:W-:Y:S01]  /*01e0*/  FMUL R13, R8, 1.4426950216293334961 ;  /* 0x3fb8aa3b080d7820 */ /* 0x000fe20000400000 */
[----:B------:R-:W-:Y:S01]  /*01f0*/  FADD R8, RZ, -R5 ;  /* 0x80000005ff087221 */ /* 0x000fe20000000000 */
[----:B------:R-:W-:-:S03]  /*0200*/  FADD R12, RZ, -R6 ;  /* 0x80000006ff0c7221 */ /* 0x000fc60000000000 */
[----:B------:R-:W-:Y:S01]  /*0210*/  FMUL R14, R8, 1.4426950216293334961 ;  /* 0x3fb8aa3b080e7820 */ /* 0x000fe20000400000 */
[----:B------:R-:W-:Y:S01]  /*0220*/  FADD R8, RZ, -R7 ;  /* 0x80000007ff087221 */ /* 0x000fe20000000000 */
[----:B------:R-:W-:Y:S01]  /*0230*/  FMUL R12, R12, 1.4426950216293334961 ;  /* 0x3fb8aa3b0c0c7820 */ /* 0x000fe20000400000 */
[----:B------:R-:W-:Y:S02]  /*0240*/  FSETP.GEU.AND P1, PT, R13, -126, PT ;  /* 0xc2fc00000d00780b */ /* 0x000fe40003f2e000 */
[----:B------:R-:W-:Y:S01]  /*0250*/  FMUL R15, R8, 1.4426950216293334961 ;  /* 0x3fb8aa3b080f7820 */ /* 0x000fe20000400000 */
[----:B------:R-:W-:Y:S02]  /*0260*/  FSETP.GEU.AND P4, PT, R14, -126, PT ;  /* 0xc2fc00000e00780b */ /* 0x000fe40003f8e000 */
[----:B------:R-:W-:Y:S02]  /*0270*/  FSETP.GEU.AND P2, PT, R12, -126, PT ;  /* 0xc2fc00000c00780b */ /* 0x000fe40003f4e000 */
[----:B------:R-:W-:-:S06]  /*0280*/  FSETP.GEU.AND P3, PT, R15, -126, PT ;  /* 0xc2fc00000f00780b */ /* 0x000fcc0003f6e000 */
[----:B------:R-:W-:-:S03]  /*0290*/  @!P1 FMUL R13, R13, 0.5 ;  /* 0x3f0000000d0d9820 */ /* 0x000fc60000400000 */
[----:B------:R-:W-:Y:S01]  /*02a0*/  @!P4 FMUL R14, R14, 0.5 ;  /* 0x3f0000000e0ec820 */ /* 0x000fe20000400000 */
[----:B------:R-:W1:Y:S01]  /*02b0*/  MUFU.EX2 R8, R13 ;  /* 0x0000000d00087308 */ /* 0x000e620000000800 */
[----:B------:R-:W-:Y:S02]  /*02c0*/  @!P2 FMUL R12, R12, 0.5 ;  /* 0x3f0000000c0ca820 */ /* 0x000fe40000400000 */
[----:B------:R-:W-:-:S05]  /*02d0*/  @!P3 FMUL R15, R15, 0.5 ;  /* 0x3f0000000f0fb820 */ /* 0x000fca0000400000 */
[----:B------:R-:W2:Y:S01]  /*02e0*/  MUFU.EX2 R10, R14 ;  /* 0x0000000e000a7308 */ /* 0x000ea20000000800 */
[----:B-1----:R-:W-:-:S07]  /*02f0*/  @!P1 FMUL R8, R8, R8 ;  /* 0x0000000808089220 */ /* 0x002fce0000400000 */
[----:B------:R-:W1:Y:S01]  /*0300*/  MUFU.EX2 R11, R12 ;  /* 0x0000000c000b7308 */ /* 0x000e620000000800 */
[----:B------:R-:W-:Y:S01]  /*0310*/  FADD R8, R8, 1 ;  /* 0x3f80000008087421 */ /* 0x000fe20000000000 */
[----:B--2---:R-:W-:-:S06]  /*0320*/  @!P4 FMUL R10, R10, R10 ;  /* 0x0000000a0a0ac220 */ /* 0x004fcc0000400000 */
[----:B------:R2:W3:Y:S01]  /*0330*/  MUFU.EX2 R16, R15 ;  /* 0x0000000f00107308 */ /* 0x0004e20000000800 */
[----:B------:R-:W-:Y:S01]  /*0340*/  FSETP.GT.AND P1, PT, R8, 8.50705917302346158658e+37, PT ;  /* 0x7e8000000800780b */ /* 0x000fe20003f24000 */
[----:B------:R-:W-:-:S03]  /*0350*/  FADD R10, R10, 1 ;  /* 0x3f8000000a0a7421 */ /* 0x000fc60000000000 */
[----:B------:R-:W-:Y:S01]  /*0360*/  FSEL R13, R17, 1, P1 ;  /* 0x3f800000110d7808 */ /* 0x000fe20000800000 */
[----:B-1----:R-:W-:Y:S01]  /*0370*/  @!P2 FMUL R11, R11, R11 ;  /* 0x0000000b0b0ba220 */ /* 0x002fe20000400000 */
[----:B------:R-:W-:-:S03]  /*0380*/  FSETP.GT.AND P2, PT, R10, 8.50705917302346158658e+37, PT ;  /* 0x7e8000000a00780b */ /* 0x000fc60003f44000 */
[----:B------:R-:W-:Y:S01]  /*0390*/  FADD R11, R11, 1 ;  /* 0x3f8000000b0b7421 */ /* 0x000fe20000000000 */
[----:B--2---:R-:W-:-:S03]  /*03a0*/  FSEL R15, R17, 1, P2 ;  /* 0x3f800000110f7808 */ /* 0x004fc60001000000 */
[----:B------:R-:W-:Y:S01]  /*03b0*/  @P1 FMUL R8, R8, 0.25 ;  /* 0x3e80000008081820 */ /* 0x000fe20000400000 */
[----:B---3--:R-:W-:Y:S01]  /*03c0*/  @!P3 FMUL R16, R16, R16 ;  /* 0x000000101010b220 */ /* 0x008fe20000400000 */
[----:B------:R-:W-:Y:S02]  /*03d0*/  FSETP.GT.AND P3, PT, R11, 8.50705917302346158658e+37, PT ;  /* 0x7e8000000b00780b */ /* 0x000fe40003f64000 */
[----:B------:R-:W-:Y:S01]  /*03e0*/  ISETP.GE.AND P1, PT, R3, 0x80, PT ;  /* 0x000000800300780c */ /* 0x000fe20003f26270 */
[----:B------:R-:W-:Y:S01]  /*03f0*/  FADD R16, R16, 1 ;  /* 0x3f80000010107421 */ /* 0x000fe20000000000 */
[----:B------:R-:W1:Y:S01]  /*0400*/  MUFU.RCP R8, R8 ;  /* 0x0000000800087308 */ /* 0x000e620000001000 */
[----:B------:R-:W-:Y:S01]  /*0410*/  @P2 FMUL R10, R10, 0.25 ;  /* 0x3e8000000a0a2820 */ /* 0x000fe20000400000 */
[----:B------:R-:W-:Y:S02]  /*0420*/  FSEL R12, R17, 1, P3 ;  /* 0x3f800000110c7808 */ /* 0x000fe40001800000 */
[----:B------:R-:W-:-:S04]  /*0430*/  FSETP.GT.AND P4, PT, R16, 8.50705917302346158658e+37, PT ;  /* 0x7e8000001000780b */ /* 0x000fc80003f84000 */
[----:B------:R-:W2:Y:S01]  /*0440*/  MUFU.RCP R10, R10 ;  /* 0x0000000a000a7308 */ /* 0x000ea20000001000 */
[----:B------:R-:W-:Y:S01]  /*0450*/  @P3 FMUL R11, R11, 0.25 ;  /* 0x3e8000000b0b3820 */ /* 0x000fe20000400000 */
[----:B------:R-:W-:Y:S01]  /*0460*/  FSEL R17, R17, 1, P4 ;  /* 0x3f80000011117808 */ /* 0x000fe20002000000 */
[----:B-1----:R-:W-:-:S05]  /*0470*/  FMUL R13, R8, R13 ;  /* 0x0000000d080d7220 */ /* 0x002fca0000400000 */
[----:B------:R-:W1:Y:S01]  /*0480*/  MUFU.RCP R11, R11 ;  /* 0x0000000b000b7308 */ /* 0x000e620000001000 */
[----:B------:R-:W-:Y:S01]  /*0490*/  @P4 FMUL R16, R16, 0.25 ;  /* 0x3e80000010104820 */ /* 0x000fe20000400000 */
[----:B------:R-:W-:Y:S01]  /*04a0*/  FMUL R13, R4, R13 ;  /* 0x0000000d040d7220 */ /* 0x000fe20000400000 */
[----:B--2---:R-:W-:-:S05]  /*04b0*/  FMUL R10, R10, R15 ;  /* 0x0000000f0a0a7220 */ /* 0x004fca0000400000 */
[----:B------:R-:W2:Y:S01]  /*04c0*/  MUFU.RCP R16, R16 ;  /* 0x0000001000107308 */ /* 0x000ea20000001000 */
[----:B------:R-:W-:Y:S01]  /*04d0*/  FSEL R13, R13, RZ, !P0 ;  /* 0x000000ff0d0d7208 */ /* 0x000fe20004000000 */
[----:B------:R-:W-:-:S04]  /*04e0*/  FMUL R10, R5, R10 ;  /* 0x0000000a050a7220 */ /* 0x000fc80000400000 */
[----:B------:R-:W3:Y:S01]  /*04f0*/  SHFL.BFLY PT, R4, R13, 0x10, 0x1f ;  /* 0x0e001f000d047f89 */ /* 0x000ee200000e0000 */
[----:B-1----:R-:W-:Y:S01]  /*0500*/  FMUL R15, R11, R12 ;  /* 0x0000000c0b0f7220 */ /* 0x002fe20000400000 */
[----:B------:R-:W-:-:S03]  /*0510*/  FSEL R10, R10, RZ, !P0 ;  /* 0x000000ff0a0a7208 */ /* 0x000fc60004000000 */
[----:B------:R-:W-:Y:S02]  /*0520*/  FMUL R15, R6, R15 ;  /* 0x0000000f060f7220 */ /* 0x000fe40000400000 */
[----:B------:R-:W1:Y:S01]  /*0530*/  SHFL.BFLY PT, R5, R10, 0x10, 0x1f ;  /* 0x0e001f000a057f89 */ /* 0x000e6200000e0000 */
[----:B--2---:R-:W-:Y:S02]  /*0540*/  FMUL R8, R16, R17 ;  /* 0x0000001110087220 */ /* 0x004fe40000400000 */
[----:B------:R-:W-:Y:S02]  /*0550*/  FSEL R15, R15, RZ, !P0 ;  /* 0x000000ff0f0f7208 */ /* 0x000fe40004000000 */
[----:B------:R-:W-:-:S03]  /*0560*/  FMUL R8, R7, R8 ;  /* 0x0000000807087220 */ /* 0x000fc60000400000 */
[----:B------:R-:W2:Y:S02]  /*0570*/  SHFL.BFLY PT, R12, R15, 0x10, 0x1f ;  /* 0x0e001f000f0c7f89 */ /* 0x000ea400000e0000 */
[----:B------:R-:W-:Y:S02]  /*0580*/  FSEL R8, R8, RZ, !P0 ;  /* 0x000000ff08087208 */ /* 0x000fe40004000000 */
[----:B------:R-:W-:-:S03]  /*0590*/  LOP3.LUT P0, RZ, R3, 0x18, RZ, 0xc0, !PT ;  /* 0x0000001803ff7812 */ /* 0x000fc6000780c0ff */
[----:B------:R-:W4:Y:S01]  /*05a0*/  SHFL.BFLY PT, R7, R8, 0x10, 0x1f ;  /* 0x0e001f0008077f89 */ /* 0x000f2200000e0000 */
[----:B---3--:R-:W-:Y:S01]  /*05b0*/  FADD R4, R13, R4 ;  /* 0x000000040d047221 */ /* 0x008fe20000000000 */
[----:B-1----:R-:W-:Y:S01]  /*05c0*/  FADD R6, R10, R5 ;  /* 0x000000050a067221 */ /* 0x002fe20000000000 */
[----:B------:R-:W-:-:S03]  /*05d0*/  SHF.R.U32.HI R10, RZ, 0x5, R3 ;  /* 0x00000005ff0a7819 */ /* 0x000fc60000011603 */
[----:B------:R-:W1:Y:S01]  /*05e0*/  SHFL.BFLY PT, R5, R4, 0x8, 0x1f ;  /* 0x0d001f0004057f89 */ /* 0x000e6200000e0000 */
[----:B--2---:R-:W-:-:S05]  /*05f0*/  FADD R12, R15, R12 ;  /* 0x0000000c0f0c7221 */ /* 0x004fca0000000000 */
[----:B------:R-:W2:Y:S01]  /*0600*/  SHFL.BFLY PT, R11, R12, 0x8, 0x1f ;  /* 0x0d001f000c0b7f89 */ /* 0x000ea200000e0000 */
[----:B----4-:R-:W-:Y:S01]  /*0610*/  FADD R14, R8, R7 ;  /* 0x00000007080e7221 */ /* 0x010fe20000000000 */
[----:B------:R-:W-:Y:S02]  /*0620*/  SGXT.U32 R8, R10, 0x2 ;  /* 0x000000020a08781a */ /* 0x000fe40000000000 */
[----:B------:R-:W3:Y:S01]  /*0630*/  SHFL.BFLY PT, R7, R6, 0x8, 0x1f ;  /* 0x0d001f0006077f89 */ /* 0x000ee200000e0000 */
[----:B------:R-:W-:Y:S02]  /*0640*/  LOP3.LUT R10, R9, 0x1c, RZ, 0xc0, !PT ;  /* 0x0000001c090a7812 */ /* 0x000fe400078ec0ff */
[----:B------:R-:W-:Y:S01]  /*0650*/  SHF.L.U32 R15, R8, 0x2, RZ ;  /* 0x00000002080f7819 */ /* 0x000fe200000006ff */
[----:B------:R-:W4:Y:S01]  /*0660*/  SHFL.BFLY PT, R13, R14, 0x8, 0x1f ;  /* 0x0d001f000e0d7f89 */ /* 0x000f2200000e0000 */
[----:B------:R-:W-:Y:S01]  /*0670*/  SHF.L.U32 R16, R10, 0x4, RZ ;  /* 0x000000040a107819 */ /* 0x000fe200000006ff */
[----:B-1----:R-:W-:-:S03]  /*0680*/  FADD R18, R4, R5 ;  /* 0x0000000504127221 */ /* 0x002fc60000000000 */
[----:B------:R-:W-:-:S05]  /*0690*/  LOP3.LUT R15, R16, R15, RZ, 0xfc, !PT ;  /* 0x0000000f100f7212 */ /* 0x000fca00078efcff */
[----:B------:R-:W-:Y:S01]  /*06a0*/  @!P0 STS [R15+UR4], R18 ;  /* 0x000000120f008988 */ /* 0x000fe20008000804 */
[----:B--2---:R-:W-:Y:S01]  /*06b0*/  FADD R20, R12, R11 ;  /* 0x0000000b0c147221 */ /* 0x004fe20000000000 */
[----:B---3--:R-:W-:-:S04]  /*06c0*/  FADD R6, R6, R7 ;  /* 0x0000000706067221 */ /* 0x008fc80000000000 */
[----:B------:R-:W-:Y:S01]  /*06d0*/  @!P0 STS [R15+UR4+0x20], R20 ;  /* 0x000020140f008988 */ /* 0x000fe20008000804 */
[----:B----4-:R-:W-:-:S03]  /*06e0*/  FADD R14, R14, R13 ;  /* 0x0000000d0e0e7221 */ /* 0x010fc60000000000 */
[----:B------:R-:W-:Y:S01]  /*06f0*/  @!P0 STS [R15+UR4+0x10], R6 ;  /* 0x000010060f008988 */ /* 0x000fe20008000804 */
[----:B------:R-:W-:-:S03]  /*0700*/  IADD3 R13, R16, UR4, RZ ;  /* 0x00000004100d7c10 */ /* 0x000fc6000fffe0ff */
[----:B------:R-:W-:Y:S01]  /*0710*/  @!P0 STS [R15+UR4+0x30], R14 ;  /* 0x0000300e0f008988 */ /* 0x000fe20008000804 */
[----:B------:R-:W-:Y:S01]  /*0720*/  BAR.SYNC.DEFER_BLOCKING 0x0 ;  /* 0x0000000000007b1d */ /* 0x000fe20000010000 */
[----:B------:R-:W-:Y:S01]  /*0730*/  LOP3.LUT P0, RZ, R3, 0x3, RZ, 0xc0, !PT ;  /* 0x0000000303ff7812 */ /* 0x000fe2000780c0ff */
[----:B------:R-:W-:-:S03]  /*0740*/  IMAD R13, R10, -0xc, R13 ;  /* 0xfffffff40a0d7824 */ /* 0x000fc600078e020d */
[C---:B------:R-:W-:Y:S01]  /*0750*/  ISETP.LT.AND P0, PT, R3.reuse, 0x80, !P0 ;  /* 0x000000800300780c */ /* 0x040fe20004701270 */
[----:B------:R-:W1:Y:S04]  /*0760*/  @!P1 LDS R2, [R9+UR4] ;  /* 0x0000000409029984 */ /* 0x000e680008000800 */
[----:B-1----:R-:W1:Y:S02]  /*0770*/  SHFL.BFLY PT, R5, R2, 0x2, 0x1f ;  /* 0x0c401f0002057f89 */ /* 0x002e6400000e0000 */
[----:B-1----:R-:W-:Y:S01]  /*0780*/  FADD R11, R2, R5 ;  /* 0x00000005020b7221 */ /* 0x002fe20000000000 */
[----:B------:R-:W-:Y:S02]  /*0790*/  LOP3.LUT R2, R3, 0x1f, RZ, 0xc0, !PT ;  /* 0x0000001f03027812 */ /* 0x000fe400078ec0ff */
[----:B------:R-:W-:-:S02]  /*07a0*/  LOP3.LUT R3, R0, 0x1f, R3, 0xf8, !PT ;  /* 0x0000001f00037812 */ /* 0x000fc400078ef803 */
[----:B------:R-:W1:Y:S01]  /*07b0*/  SHFL.BFLY PT, R4, R11, 0x1, 0x1f ;  /* 0x0c201f000b047f89 */ /* 0x000e6200000e0000 */
[----:B------:R-:W-:Y:S01]  /*07c0*/  LEA R14, R2, UR4, 0x2 ;  /* 0x00000004020e7c11 */ /* 0x000fe2000f8e10ff */
[----:B-1----:R-:W-:Y:S02]  /*07d0*/  FADD R12, R11, R4 ;  /* 0x000000040b0c7221 */ /* 0x002fe40000000000 */
[----:B------:R-:W1:Y:S03]  /*07e0*/  LDC.64 R10, c[0x0][0x210] ;  /* 0x00008400ff0a7b82 */ /* 0x000e660000000a00 */
[----:B------:R-:W-:Y:S05]  /*07f0*/  @P0 STS [R9+UR4], R12 ;  /* 0x0000000c09000988 */ /* 0x000fea0008000804 */
[----:B------:R-:W-:Y:S01]  /*0800*/  BAR.SYNC.DEFER_BLOCKING 0x0 ;  /* 0x0000000000007b1d */ /* 0x000fe20000010000 */
[----:B------:R-:W-:-:S04]  /*0810*/  ISETP.GE.AND P0, PT, R3, 0x1200, PT ;  /* 0x000012000300780c */ /* 0x000fc80003f06270 */
[----:B------:R-:W-:Y:S01]  /*0820*/  ISETP.EQ.AND P0, PT, R8, RZ, !P0 ;  /* 0x000000ff0800720c */ /* 0x000fe20004702270 */
[----:B-1----:R-:W-:Y:S01]  /*0830*/  IMAD.WIDE R2, R3, 0x4, R10 ;  /* 0x0000000403027825 */ /* 0x002fe200078e020a */
[----:B------:R-:W-:Y:S04]  /*0840*/  LDS R4, [R16+UR4] ;  /* 0x0000000410047984 */ /* 0x000fe80008000800 */
[----:B------:R-:W-:Y:S04]  /*0850*/  LDS R5, [R16+UR4+0x10] ;  /* 0x0000100410057984 */ /* 0x000fe80008000800 */
[----:B------:R-:W-:Y:S04]  /*0860*/  LDS R6, [R16+UR4+0x20] ;  /* 0x0000200410067984 */ /* 0x000fe80008000800 */
[----:B------:R-:W1:Y:S01]  /*0870*/  LDS R7, [R16+UR4+0x30] ;  /* 0x0000300410077984 */ /* 0x000e620008000800 */
[----:B------:R-:W-:Y:S06]  /*0880*/  BAR.SYNC.DEFER_BLOCKING 0x0 ;  /* 0x0000000000007b1d */ /* 0x000fec0000010000 */
[----:B-1----:R1:W-:Y:S02]  /*0890*/  STS.128 [R13], R4 ;  /* 0x000000040d007388 */ /* 0x0023e40000000c00 */
[----:B------:R-:W-:Y:S06]  /*08a0*/  BAR.SYNC.DEFER_BLOCKING 0x0 ;  /* 0x0000000000007b1d */ /* 0x000fec0000010000 */
[----:B------:R-:W2:Y:S02]  /*08b0*/  LDS R14, [R14] ;  /* 0x000000000e0e7984 */ /* 0x000ea40000000800 */
[----:B------:R-:W-:Y:S06]  /*08c0*/  BAR.SYNC.DEFER_BLOCKING 0x0 ;  /* 0x0000000000007b1d */ /* 0x000fec0000010000 */
[----:B-1----:R-:W-:Y:S05]  /*08d0*/  @!P0 EXIT ;  /* 0x000000000000894d */ /* 0x002fea0003800000 */
[----:B--2---:R-:W-:-:S05]  /*08e0*/  FMUL R5, R14, 0.0625 ;  /* 0x3d8000000e057820 */ /* 0x004fca0000400000 */
[----:B------:R-:W-:Y:S01]  /*08f0*/  STG.E desc[UR6][R2.64], R5 ;  /* 0x0000000502007986 */ /* 0x000fe2000c101906 */
[----:B------:R-:W-:Y:S05]  /*0900*/  EXIT ;  /* 0x000000000000794d */ /* 0x000fea0003800000 */
.L_x_0:
[----:B------:R-:W-:-:S00]  /*0910*/  BRA `(.L_x_0) ;  /* 0xfffffffc00fc7947 */ /* 0x000fc0000383ffff */
[----:B------:R-:W-:-:S00]  /*0920*/  NOP ;  /* 0x0000000000007918 */ /* 0x000fc00000000000 */
        /* <DEDUP_REMOVED lines=13> */
.L_x_1:


//--------------------- .nv.shared.triton_per_fused_mean_mul_sigmoid_32 --------------------------
	.section	.nv.shared.triton_per_fused_mean_mul_sigmoid_32,"aw",@nobits
	.sectionflags	@""
	.align	16
	.zero		1024


//--------------------- .nv.constant0.triton_per_fused_mean_mul_sigmoid_32 --------------------------
	.section	.nv.constant0.triton_per_fused_mean_mul_sigmoid_32,"a",@progbits
	.sectionflags	@""
	.align	4
.nv.constant0.triton_per_fused_mean_mul_sigmoid_32:
	.zero		552
